//
// Generated by NVIDIA NVVM Compiler
//
// Compiler Build ID: CL-36424714
// Cuda compilation tools, release 13.0, V13.0.88
// Based on NVVM 20.0.0
//

.version 9.0
.target sm_100
.address_size 64

	// .globl	_Z6vecaddPiS_S_

.visible .entry _Z6vecaddPiS_S_(
	.param .u64 .ptr .align 1 _Z6vecaddPiS_S__param_0,
	.param .u64 .ptr .align 1 _Z6vecaddPiS_S__param_1,
	.param .u64 .ptr .align 1 _Z6vecaddPiS_S__param_2
)
{
	.reg .pred 	%p<2>;
	.reg .b32 	%r<10>;
	.reg .b64 	%rd<11>;

	ld.param.u64 	%rd1, [_Z6vecaddPiS_S__param_0];
	ld.param.u64 	%rd2, [_Z6vecaddPiS_S__param_1];
	ld.param.u64 	%rd3, [_Z6vecaddPiS_S__param_2];
	mov.u32 	%r2, %ctaid.x;
	mov.u32 	%r3, %ntid.x;
	mov.u32 	%r4, %tid.x;
	mad.lo.s32 	%r1, %r2, %r3, %r4;
	setp.gt.s32 	%p1, %r1, 511;
	@%p1 bra 	$L__BB0_2;
	cvta.to.global.u64 	%rd4, %rd1;
	cvta.to.global.u64 	%rd5, %rd2;
	cvta.to.global.u64 	%rd6, %rd3;
	mul.wide.s32 	%rd7, %r1, 4;
	add.s64 	%rd8, %rd4, %rd7;
	ld.global.u32 	%r5, [%rd8];
	add.s64 	%rd9, %rd5, %rd7;
	ld.global.u32 	%r6, [%rd9];
	add.s32 	%r7, %r6, %r5;
	add.s64 	%rd10, %rd6, %rd7;
	ld.global.u32 	%r8, [%rd10];
	add.s32 	%r9, %r7, %r8;
	st.global.u32 	[%rd10], %r9;
$L__BB0_2:
	ret;

}


// ===== COMPILED SASS (sm_100) =====

	.target	sm_100

	.elftype	@"ET_EXEC"


//--------------------- .note.nv.tkinfo           --------------------------
	.section	.note.nv.tkinfo,"",@"SHT_NOTE"
	.sectionflags	@"SHF_NOTE_NV_TKINFO"
	.tkinfo
        /*0018*/ 	.word	0x00000002
        /*0030*/ 	.string	""
        /*0030*/ 	.string	"ptxas"
        /*0030*/ 	.string	"Cuda compilation tools, release 13.0, V13.0.88"
        /*0030*/ 	.string	"Build cuda_13.0.r13.0/compiler.36424714_0"
        /*0030*/ 	.string	"-arch sm_100 -m 64 "



//--------------------- .note.nv.cuinfo           --------------------------
	.section	.note.nv.cuinfo,"",@"SHT_NOTE"
	.sectionflags	@"SHF_NOTE_NV_CUINFO"
        /*0018*/ 	.short	0x0002
        /*001a*/ 	.short	0x0064
        /*001c*/ 	.short	0x0082
	.zero		2


//--------------------- .nv.info                  --------------------------
	.section	.nv.info,"",@"SHT_CUDA_INFO"
	.align	4


	//----- nvinfo : EIATTR_REGCOUNT
	.align		4
        /*0000*/ 	.byte	0x04, 0x2f
        /*0002*/ 	.short	(.L_1 - .L_0)
	.align		4
.L_0:
        /*0004*/ 	.word	index@(_Z6vecaddPiS_S_)
        /*0008*/ 	.word	0x0000000c


	//----- nvinfo : EIATTR_FRAME_SIZE
	.align		4
.L_1:
        /*000c*/ 	.byte	0x04, 0x11
        /*000e*/ 	.short	(.L_3 - .L_2)
	.align		4
.L_2:
        /*0010*/ 	.word	index@(_Z6vecaddPiS_S_)
        /*0014*/ 	.word	0x00000000


	//----- nvinfo : EIATTR_MIN_STACK_SIZE
	.align		4
.L_3:
        /*0018*/ 	.byte	0x04, 0x12
        /*001a*/ 	.short	(.L_5 - .L_4)
	.align		4
.L_4:
        /*001c*/ 	.word	index@(_Z6vecaddPiS_S_)
        /*0020*/ 	.word	0x00000000
.L_5:


//--------------------- .nv.compat                --------------------------
	.section	.nv.compat,"",@"SHT_CUDA_COMPAT_INFO"
	.align	4
        /*0000*/ 	.byte	0x02, 0x09, 0x00, 0x00, 0x02, 0x02, 0x01, 0x00, 0x02, 0x05, 0x05, 0x00, 0x03, 0x07, 0x01, 0x01
        /*0010*/ 	.byte	0x02, 0x03, 0x00, 0x00, 0x02, 0x06, 0x01, 0x00, 0x04, 0x0b, 0x08, 0x00, 0x09, 0x00, 0x00, 0x00
        /*0020*/ 	.byte	0x00, 0x00, 0x00, 0x00


//--------------------- .nv.info._Z6vecaddPiS_S_  --------------------------
	.section	.nv.info._Z6vecaddPiS_S_,"",@"SHT_CUDA_INFO"
	.sectionflags	@""
	.align	4


	//----- nvinfo : EIATTR_CUDA_API_VERSION
	.align		4
        /*0000*/ 	.byte	0x04, 0x37
        /*0002*/ 	.short	(.L_7 - .L_6)
.L_6:
        /*0004*/ 	.word	0x00000082


	//----- nvinfo : EIATTR_KPARAM_INFO
	.align		4
.L_7:
        /*0008*/ 	.byte	0x04, 0x17
        /*000a*/ 	.short	(.L_9 - .L_8)
.L_8:
        /*000c*/ 	.word	0x00000000
        /*0010*/ 	.short	0x0002
        /*0012*/ 	.short	0x0010
        /*0014*/ 	.byte	0x00, 0xf5, 0x21, 0x00


	//----- nvinfo : EIATTR_KPARAM_INFO
	.align		4
.L_9:
        /*0018*/ 	.byte	0x04, 0x17
        /*001a*/ 	.short	(.L_11 - .L_10)
.L_10:
        /*001c*/ 	.word	0x00000000
        /*0020*/ 	.short	0x0001
        /*0022*/ 	.short	0x0008
        /*0024*/ 	.byte	0x00, 0xf5, 0x21, 0x00


	//----- nvinfo : EIATTR_KPARAM_INFO
	.align		4
.L_11:
        /*0028*/ 	.byte	0x04, 0x17
        /*002a*/ 	.short	(.L_13 - .L_12)
.L_12:
        /*002c*/ 	.word	0x00000000
        /*0030*/ 	.short	0x0000
        /*0032*/ 	.short	0x0000
        /*0034*/ 	.byte	0x00, 0xf5, 0x21, 0x00


	//----- nvinfo : EIATTR_SPARSE_MMA_MASK
	.align		4
.L_13:
        /*0038*/ 	.byte	0x03, 0x50
        /*003a*/ 	.short	0x0000


	//----- nvinfo : EIATTR_MAXREG_COUNT
	.align		4
        /*003c*/ 	.byte	0x03, 0x1b
        /*003e*/ 	.short	0x00ff


	//----- nvinfo : EIATTR_MERCURY_ISA_VERSION
	.align		4
        /*0040*/ 	.byte	0x03, 0x5f
        /*0042*/ 	.short	0x0101


	//----- nvinfo : EIATTR_VRC_CTA_INIT_COUNT
	.align		4
        /*0044*/ 	.byte	0x02, 0x4a
	.zero		1
	.zero		1


	//----- nvinfo : EIATTR_EXIT_INSTR_OFFSETS
	.align		4
        /*0048*/ 	.byte	0x04, 0x1c
        /*004a*/ 	.short	(.L_15 - .L_14)


	//   ....[0]....
.L_14:
        /*004c*/ 	.word	0x00000060


	//   ....[1]....
        /*0050*/ 	.word	0x00000130


	//----- nvinfo : EIATTR_CBANK_PARAM_SIZE
	.align		4
.L_15:
        /*0054*/ 	.byte	0x03, 0x19
        /*0056*/ 	.short	0x0018


	//----- nvinfo : EIATTR_PARAM_CBANK
	.align		4
        /*0058*/ 	.byte	0x04, 0x0a
        /*005a*/ 	.short	(.L_17 - .L_16)
	.align		4
.L_16:
        /*005c*/ 	.word	index@(.nv.constant0._Z6vecaddPiS_S_)
        /*0060*/ 	.short	0x0380
        /*0062*/ 	.short	0x0018


	//----- nvinfo : EIATTR_SW_WAR
	.align		4
.L_17:
        /*0064*/ 	.byte	0x04, 0x36
        /*0066*/ 	.short	(.L_19 - .L_18)
.L_18:
        /*0068*/ 	.word	0x00000008
.L_19:


//--------------------- .nv.callgraph             --------------------------
	.section	.nv.callgraph,"",@"SHT_CUDA_CALLGRAPH"
	.align	4
	.sectionentsize	8
	.align		4
        /*0000*/ 	.word	0x00000000
	.align		4
        /*0004*/ 	.word	0xffffffff
	.align		4
        /*0008*/ 	.word	0x00000000
	.align		4
        /*000c*/ 	.word	0xfffffffe
	.align		4
        /*0010*/ 	.word	0x00000000
	.align		4
        /*0014*/ 	.word	0xfffffffd
	.align		4
        /*0018*/ 	.word	0x00000000
	.align		4
        /*001c*/ 	.word	0xfffffffc


//--------------------- .text._Z6vecaddPiS_S_     --------------------------
	.section	.text._Z6vecaddPiS_S_,"ax",@progbits
	.align	128
        .global         _Z6vecaddPiS_S_
        .type           _Z6vecaddPiS_S_,@function
        .size           _Z6vecaddPiS_S_,(.L_x_1 - _Z6vecaddPiS_S_)
        .other          _Z6vecaddPiS_S_,@"STO_CUDA_ENTRY STV_DEFAULT"
_Z6vecaddPiS_S_:
.text._Z6vecaddPiS_S_:
[----:B------:R-:W-:Y:S01]  /*0000*/  LDC R1, c[0x0][0x37c] ;  /* 0x0000df00ff017b82 */ /* 0x000fe20000000800 */
[----:B------:R-:W0:Y:S07]  /*0010*/  S2R R0, SR_TID.X ;  /* 0x0000000000007919 */ /* 0x000e2e0000002100 */
[----:B------:R-:W0:Y:S08]  /*0020*/  S2UR UR4, SR_CTAID.X ;  /* 0x00000000000479c3 */ /* 0x000e300000002500 */
[----:B------:R-:W0:Y:S02]  /*0030*/  LDC R9, c[0x0][0x360] ;  /* 0x0000d800ff097b82 */ /* 0x000e240000000800 */
[----:B0-----:R-:W-:-:S05]  /*0040*/  IMAD R9, R9, UR4, R0 ;  /* 0x0000000409097c24 */ /* 0x001fca000f8e0200 */
[----:B------:R-:W-:-:S13]  /*0050*/  ISETP.GT.AND P0, PT, R9, 0x1ff, PT ;  /* 0x000001ff0900780c */ /* 0x000fda0003f04270 */
[----:B------:R-:W-:Y:S05]  /*0060*/  @P0 EXIT ;  /* 0x000000000000094d */ /* 0x000fea0003800000 */
[----:B------:R-:W0:Y:S01]  /*0070*/  LDC.64 R2, c[0x0][0x380] ;  /* 0x0000e000ff027b82 */ /* 0x000e220000000a00 */
[----:B------:R-:W1:Y:S07]  /*0080*/  LDCU.64 UR4, c[0x0][0x358] ;  /* 0x00006b00ff0477ac */ /* 0x000e6e0008000a00 */
[----:B------:R-:W2:Y:S08]  /*0090*/  LDC.64 R4, c[0x0][0x388] ;  /* 0x0000e200ff047b82 */ /* 0x000eb00000000a00 */
[----:B------:R-:W3:Y:S01]  /*00a0*/  LDC.64 R6, c[0x0][0x390] ;  /* 0x0000e400ff067b82 */ /* 0x000ee20000000a00 */
[----:B0-----:R-:W-:-:S06]  /*00b0*/  IMAD.WIDE R2, R9, 0x4, R2 ;  /* 0x0000000409027825 */ /* 0x001fcc00078e0202 */
[----:B-1----:R-:W4:Y:S01]  /*00c0*/  LDG.E R2, desc[UR4][R2.64] ;  /* 0x0000000402027981 */ /* 0x002f22000c1e1900 */
[----:B--2---:R-:W-:-:S06]  /*00d0*/  IMAD.WIDE R4, R9, 0x4, R4 ;  /* 0x0000000409047825 */ /* 0x004fcc00078e0204 */
[----:B------:R-:W4:Y:S01]  /*00e0*/  LDG.E R5, desc[UR4][R4.64] ;  /* 0x0000000404057981 */ /* 0x000f22000c1e1900 */
[----:B---3--:R-:W-:-:S05]  /*00f0*/  IMAD.WIDE R6, R9, 0x4, R6 ;  /* 0x0000000409067825 */ /* 0x008fca00078e0206 */
[----:B------:R-:W4:Y:S02]  /*0100*/  LDG.E R0, desc[UR4][R6.64] ;  /* 0x0000000406007981 */ /* 0x000f24000c1e1900 */
[----:B----4-:R-:W-:-:S05]  /*0110*/  IADD3 R9, PT, PT, R0, R5, R2 ;  /* 0x0000000500097210 */ /* 0x010fca0007ffe002 */
[----:B------:R-:W-:Y:S01]  /*0120*/  STG.E desc[UR4][R6.64], R9 ;  /* 0x0000000906007986 */ /* 0x000fe2000c101904 */
[----:B------:R-:W-:Y:S05]  /*0130*/  EXIT ;  /* 0x000000000000794d */ /* 0x000fea0003800000 */
.L_x_0:
[----:B------:R-:W-:-:S00]  /*0140*/  BRA `(.L_x_0) ;  /* 0xfffffffc00fc7947 */ /* 0x000fc0000383ffff */
[----:B------:R-:W-:-:S00]  /*0150*/  NOP ;  /* 0x0000000000007918 */ /* 0x000fc00000000000 */
        /* <DEDUP_REMOVED lines=10> */
.L_x_1:


//--------------------- .nv.shared.reserved.0     --------------------------
	.section	.nv.shared.reserved.0,"aw",@nobits
	.weak		__nv_reservedSMEM_offset_0_alias
	.size		__nv_reservedSMEM_offset_0_alias, 0, 64
	.other		__nv_reservedSMEM_offset_0_alias,@"STO_CUDA_RESERVED_SHARED STV_DEFAULT"
__nv_reservedSMEM_offset_0_alias:
	.zero		0
	.zero		64


//--------------------- .nv.constant0._Z6vecaddPiS_S_ --------------------------
	.section	.nv.constant0._Z6vecaddPiS_S_,"a",@progbits
	.sectionflags	@""
	.align	4
.nv.constant0._Z6vecaddPiS_S_:
	.zero		920


//--------------------- SYMBOLS --------------------------

	.type		.nv.reservedSmem.offset0,@object
	.size		.nv.reservedSmem.offset0,0x4
